//
// Generated by NVIDIA NVVM Compiler
//
// Compiler Build ID: CL-36424714
// Cuda compilation tools, release 13.0, V13.0.88
// Based on NVVM 20.0.0
//

.version 9.0
.target sm_100
.address_size 64

	// .globl	_Z14kernelConstantv
.extern .func  (.param .b32 func_retval0) vprintf
(
	.param .b64 vprintf_param_0,
	.param .b64 vprintf_param_1
)
;
.const .align 4 .u32 constVar;
.global .align 1 .b8 $str[29] = {84, 104, 114, 101, 97, 100, 32, 37, 100, 32, 114, 101, 97, 100, 115, 32, 99, 111, 110, 115, 116, 86, 97, 114, 61, 37, 100, 10};

.visible .entry _Z14kernelConstantv()
{
	.local .align 8 .b8 	__local_depot0[8];
	.reg .b64 	%SP;
	.reg .b64 	%SPL;
	.reg .b32 	%r<5>;
	.reg .b64 	%rd<5>;

	mov.u64 	%SPL, __local_depot0;
	cvta.local.u64 	%SP, %SPL;
	add.u64 	%rd1, %SP, 0;
	add.u64 	%rd2, %SPL, 0;
	mov.u32 	%r1, %tid.x;
	ld.const.u32 	%r2, [constVar];
	st.local.v2.u32 	[%rd2], {%r1, %r2};
	mov.u64 	%rd3, $str;
	cvta.global.u64 	%rd4, %rd3;
	{ // callseq 0, 0
	.param .b64 param0;
	st.param.b64 	[param0], %rd4;
	.param .b64 param1;
	st.param.b64 	[param1], %rd1;
	.param .b32 retval0;
	call.uni (retval0), 
	vprintf, 
	(
	param0, 
	param1
	);
	ld.param.b32 	%r3, [retval0];
	} // callseq 0
	ret;

}


// ===== COMPILED SASS (sm_100) =====

	.target	sm_100

	.elftype	@"ET_EXEC"


//--------------------- .note.nv.tkinfo           --------------------------
	.section	.note.nv.tkinfo,"",@"SHT_NOTE"
	.sectionflags	@"SHF_NOTE_NV_TKINFO"
	.tkinfo
        /*0018*/ 	.word	0x00000002
        /*0030*/ 	.string	""
        /*0030*/ 	.string	"ptxas"
        /*0030*/ 	.string	"Cuda compilation tools, release 13.0, V13.0.88"
        /*0030*/ 	.string	"Build cuda_13.0.r13.0/compiler.36424714_0"
        /*0030*/ 	.string	"-arch sm_100 -m 64 "



//--------------------- .note.nv.cuinfo           --------------------------
	.section	.note.nv.cuinfo,"",@"SHT_NOTE"
	.sectionflags	@"SHF_NOTE_NV_CUINFO"
        /*0018*/ 	.short	0x0002
        /*001a*/ 	.short	0x0064
        /*001c*/ 	.short	0x0082
	.zero		2


//--------------------- .nv.info                  --------------------------
	.section	.nv.info,"",@"SHT_CUDA_INFO"
	.align	4


	//----- nvinfo : EIATTR_REGCOUNT
	.align		4
        /*0000*/ 	.byte	0x04, 0x2f
        /*0002*/ 	.short	(.L_3 - .L_2)
	.align		4
.L_2:
        /*0004*/ 	.word	index@(_Z14kernelConstantv)
        /*0008*/ 	.word	0x00000018


	//----- nvinfo : EIATTR_FRAME_SIZE
	.align		4
.L_3:
        /*000c*/ 	.byte	0x04, 0x11
        /*000e*/ 	.short	(.L_5 - .L_4)
	.align		4
.L_4:
        /*0010*/ 	.word	index@(_Z14kernelConstantv)
        /*0014*/ 	.word	0x00000008


	//----- nvinfo : EIATTR_MIN_STACK_SIZE
	.align		4
.L_5:
        /*0018*/ 	.byte	0x04, 0x12
        /*001a*/ 	.short	(.L_7 - .L_6)
	.align		4
.L_6:
        /*001c*/ 	.word	index@(_Z14kernelConstantv)
        /*0020*/ 	.word	0x00000008
.L_7:


//--------------------- .nv.compat                --------------------------
	.section	.nv.compat,"",@"SHT_CUDA_COMPAT_INFO"
	.align	4
        /*0000*/ 	.byte	0x02, 0x09, 0x00, 0x00, 0x02, 0x02, 0x01, 0x00, 0x02, 0x05, 0x05, 0x00, 0x03, 0x07, 0x01, 0x01
        /*0010*/ 	.byte	0x02, 0x03, 0x00, 0x00, 0x02, 0x06, 0x01, 0x00, 0x04, 0x0b, 0x08, 0x00, 0x09, 0x00, 0x00, 0x00
        /*0020*/ 	.byte	0x00, 0x00, 0x00, 0x00


//--------------------- .nv.info._Z14kernelConstantv --------------------------
	.section	.nv.info._Z14kernelConstantv,"",@"SHT_CUDA_INFO"
	.sectionflags	@""
	.align	4


	//----- nvinfo : EIATTR_CUDA_API_VERSION
	.align		4
        /*0000*/ 	.byte	0x04, 0x37
        /*0002*/ 	.short	(.L_9 - .L_8)
.L_8:
        /*0004*/ 	.word	0x00000082


	//----- nvinfo : EIATTR_SPARSE_MMA_MASK
	.align		4
.L_9:
        /*0008*/ 	.byte	0x03, 0x50
        /*000a*/ 	.short	0x0000


	//----- nvinfo : EIATTR_MAXREG_COUNT
	.align		4
        /*000c*/ 	.byte	0x03, 0x1b
        /*000e*/ 	.short	0x00ff


	//----- nvinfo : EIATTR_EXTERNS
	.align		4
        /*0010*/ 	.byte	0x04, 0x0f
        /*0012*/ 	.short	(.L_11 - .L_10)


	//   ....[0]....
	.align		4
.L_10:
        /*0014*/ 	.word	index@(vprintf)


	//----- nvinfo : EIATTR_MERCURY_ISA_VERSION
	.align		4
.L_11:
        /*0018*/ 	.byte	0x03, 0x5f
        /*001a*/ 	.short	0x0101


	//----- nvinfo : EIATTR_VRC_CTA_INIT_COUNT
	.align		4
        /*001c*/ 	.byte	0x02, 0x4a
	.zero		1
	.zero		1


	//----- nvinfo : EIATTR_SYSCALL_OFFSETS
	.align		4
        /*0020*/ 	.byte	0x04, 0x46
        /*0022*/ 	.short	(.L_13 - .L_12)


	//   ....[0]....
.L_12:
        /*0024*/ 	.word	0x000000f0


	//----- nvinfo : EIATTR_EXIT_INSTR_OFFSETS
	.align		4
.L_13:
        /*0028*/ 	.byte	0x04, 0x1c
        /*002a*/ 	.short	(.L_15 - .L_14)


	//   ....[0]....
.L_14:
        /*002c*/ 	.word	0x00000100


	//----- nvinfo : EIATTR_SW_WAR
	.align		4
.L_15:
        /*0030*/ 	.byte	0x04, 0x36
        /*0032*/ 	.short	(.L_17 - .L_16)
.L_16:
        /*0034*/ 	.word	0x00000008
.L_17:


//--------------------- .nv.callgraph             --------------------------
	.section	.nv.callgraph,"",@"SHT_CUDA_CALLGRAPH"
	.align	4
	.sectionentsize	8
	.align		4
        /*0000*/ 	.word	0x00000000
	.align		4
        /*0004*/ 	.word	0xffffffff
	.align		4
        /*0008*/ 	.word	index@(_Z14kernelConstantv)
	.align		4
        /*000c*/ 	.word	index@(vprintf)
	.align		4
        /*0010*/ 	.word	0x00000000
	.align		4
        /*0014*/ 	.word	0xfffffffe
	.align		4
        /*0018*/ 	.word	0x00000000
	.align		4
        /*001c*/ 	.word	0xfffffffd
	.align		4
        /*0020*/ 	.word	0x00000000
	.align		4
        /*0024*/ 	.word	0xfffffffc


//--------------------- .nv.constant4             --------------------------
	.section	.nv.constant4,"a",@progbits
	.align	8
	.align		8
.nv.constant4:
        /*0000*/ 	.dword	vprintf
	.align		8
        /*0008*/ 	.dword	$str


//--------------------- .nv.constant3             --------------------------
	.section	.nv.constant3,"a",@progbits
	.align	4
.nv.constant3:
	.type		constVar,@object
	.size		constVar,(.L_0 - constVar)
constVar:
	.zero		4
.L_0:


//--------------------- .text._Z14kernelConstantv --------------------------
	.section	.text._Z14kernelConstantv,"ax",@progbits
	.align	128
        .global         _Z14kernelConstantv
        .type           _Z14kernelConstantv,@function
        .size           _Z14kernelConstantv,(.L_x_2 - _Z14kernelConstantv)
        .other          _Z14kernelConstantv,@"STO_CUDA_ENTRY STV_DEFAULT"
_Z14kernelConstantv:
.text._Z14kernelConstantv:
[----:B------:R-:W0:Y:S01]  /*0000*/  LDC R1, c[0x0][0x37c] ;  /* 0x0000df00ff017b82 */ /* 0x000e220000000800 */
[----:B------:R-:W1:Y:S07]  /*0010*/  S2R R8, SR_TID.X ;  /* 0x0000000000087919 */ /* 0x000e6e0000002100 */
[----:B------:R-:W1:Y:S01]  /*0020*/  LDC R9, c[0x3][RZ] ;  /* 0x00c00000ff097b82 */ /* 0x000e620000000800 */
[----:B0-----:R-:W-:Y:S01]  /*0030*/  VIADD R1, R1, 0xfffffff8 ;  /* 0xfffffff801017836 */ /* 0x001fe20000000000 */
[----:B------:R-:W-:Y:S01]  /*0040*/  MOV R0, 0x0 ;  /* 0x0000000000007802 */ /* 0x000fe20000000f00 */
[----:B------:R-:W0:Y:S01]  /*0050*/  LDCU UR4, c[0x0][0x2f8] ;  /* 0x00005f00ff0477ac */ /* 0x000e220008000800 */
[----:B------:R-:W2:Y:S04]  /*0060*/  LDCU.64 UR6, c[0x4][0x8] ;  /* 0x01000100ff0677ac */ /* 0x000ea80008000a00 */
[----:B------:R3:W4:Y:S01]  /*0070*/  LDC.64 R2, c[0x4][R0] ;  /* 0x0100000000027b82 */ /* 0x0007220000000a00 */
[----:B------:R-:W5:Y:S01]  /*0080*/  LDCU UR5, c[0x0][0x2fc] ;  /* 0x00005f80ff0577ac */ /* 0x000f620008000800 */
[----:B0-----:R-:W-:Y:S01]  /*0090*/  IADD3 R6, P0, PT, R1, UR4, RZ ;  /* 0x0000000401067c10 */ /* 0x001fe2000ff1e0ff */
[----:B--2---:R-:W-:Y:S01]  /*00a0*/  IMAD.U32 R4, RZ, RZ, UR6 ;  /* 0x00000006ff047e24 */ /* 0x004fe2000f8e00ff */
[----:B------:R-:W-:-:S03]  /*00b0*/  MOV R5, UR7 ;  /* 0x0000000700057c02 */ /* 0x000fc60008000f00 */
[----:B-----5:R-:W-:Y:S01]  /*00c0*/  IMAD.X R7, RZ, RZ, UR5, P0 ;  /* 0x00000005ff077e24 */ /* 0x020fe200080e06ff */
[----:B-1----:R3:W-:Y:S07]  /*00d0*/  STL.64 [R1], R8 ;  /* 0x0000000801007387 */ /* 0x0027ee0000100a00 */
[----:B------:R-:W-:-:S07]  /*00e0*/  LEPC R20, `(.L_x_0) ;  /* 0x000000001014794e */ /* 0x000fce0000000000 */
[----:B---34-:R-:W-:Y:S05]  /*00f0*/  CALL.ABS.NOINC R2 ;  /* 0x0000000002007343 */ /* 0x018fea0003c00000 */
.L_x_0:
[----:B------:R-:W-:Y:S05]  /*0100*/  EXIT ;  /* 0x000000000000794d */ /* 0x000fea0003800000 */
.L_x_1:
[----:B------:R-:W-:-:S00]  /*0110*/  BRA `(.L_x_1) ;  /* 0xfffffffc00fc7947 */ /* 0x000fc0000383ffff */
[----:B------:R-:W-:-:S00]  /*0120*/  NOP ;  /* 0x0000000000007918 */ /* 0x000fc00000000000 */
        /* <DEDUP_REMOVED lines=13> */
.L_x_2:


//--------------------- .nv.global.init           --------------------------
	.section	.nv.global.init,"aw",@progbits
.nv.global.init:
	.type		$str,@object
	.size		$str,(.L_1 - $str)
$str:
        /*0000*/ 	.byte	0x54, 0x68, 0x72, 0x65, 0x61, 0x64, 0x20, 0x25, 0x64, 0x20, 0x72, 0x65, 0x61, 0x64, 0x73, 0x20
        /*0010*/ 	.byte	0x63, 0x6f, 0x6e, 0x73, 0x74, 0x56, 0x61, 0x72, 0x3d, 0x25, 0x64, 0x0a, 0x00
.L_1:


//--------------------- .nv.shared.reserved.0     --------------------------
	.section	.nv.shared.reserved.0,"aw",@nobits
	.weak		__nv_reservedSMEM_offset_0_alias
	.size		__nv_reservedSMEM_offset_0_alias, 0, 64
	.other		__nv_reservedSMEM_offset_0_alias,@"STO_CUDA_RESERVED_SHARED STV_DEFAULT"
__nv_reservedSMEM_offset_0_alias:
	.zero		0
	.zero		64


//--------------------- .nv.constant0._Z14kernelConstantv --------------------------
	.section	.nv.constant0._Z14kernelConstantv,"a",@progbits
	.sectionflags	@""
	.align	4
.nv.constant0._Z14kernelConstantv:
	.zero		896


//--------------------- SYMBOLS --------------------------

	.type		.nv.reservedSmem.offset0,@object
	.size		.nv.reservedSmem.offset0,0x4
	.type		vprintf,@function
